//
// Generated by NVIDIA NVVM Compiler
//
// Compiler Build ID: CL-36424714
// Cuda compilation tools, release 13.0, V13.0.88
// Based on NVVM 20.0.0
//

.version 9.0
.target sm_100
.address_size 64

	// .globl	get_literals
.global .align 4 .b8 precalc_xorwow_matrix[102400];
.global .align 4 .b8 precalc_xorwow_offset_matrix[102400];
.global .align 4 .b8 mrg32k3aM1[2304];
.global .align 4 .b8 mrg32k3aM2[2304];
.global .align 4 .b8 mrg32k3aM1SubSeq[2016];
.global .align 4 .b8 mrg32k3aM2SubSeq[2016];
.global .align 4 .b8 mrg32k3aM1Seq[2304];
.global .align 4 .b8 mrg32k3aM2Seq[2304];
.const .align 8 .b8 __cr_lgamma_table[72];

.visible .entry get_literals(
	.param .u64 .ptr .align 1 get_literals_param_0,
	.param .u32 get_literals_param_1,
	.param .u32 get_literals_param_2,
	.param .u32 get_literals_param_3,
	.param .u64 .ptr .align 1 get_literals_param_4
)
{
	.reg .pred 	%p<7>;
	.reg .b32 	%r<37>;
	.reg .b64 	%rd<9>;

	ld.param.u64 	%rd3, [get_literals_param_0];
	ld.param.u32 	%r11, [get_literals_param_1];
	ld.param.u32 	%r12, [get_literals_param_2];
	ld.param.u32 	%r13, [get_literals_param_3];
	ld.param.u64 	%rd4, [get_literals_param_4];
	mov.u32 	%r14, %ctaid.x;
	mov.u32 	%r15, %ntid.x;
	mov.u32 	%r16, %tid.x;
	mad.lo.s32 	%r1, %r14, %r15, %r16;
	mov.u32 	%r17, %nctaid.x;
	mul.lo.s32 	%r2, %r15, %r17;
	setp.ge.s32 	%p1, %r1, %r11;
	@%p1 bra 	$L__BB0_8;
	add.s32 	%r3, %r13, -1;
	add.s32 	%r18, %r12, -1;
	shr.s32 	%r19, %r18, 31;
	shr.u32 	%r20, %r19, 27;
	add.s32 	%r21, %r18, %r20;
	shr.s32 	%r22, %r21, 5;
	add.s32 	%r4, %r22, 1;
	cvta.to.global.u64 	%rd1, %rd3;
	cvta.to.global.u64 	%rd2, %rd4;
	mov.u32 	%r35, %r1;
$L__BB0_2:
	setp.ge.s32 	%p2, %r1, %r12;
	@%p2 bra 	$L__BB0_7;
	mul.lo.s32 	%r6, %r35, %r4;
	mul.lo.s32 	%r7, %r35, %r12;
	mov.u32 	%r36, %r1;
$L__BB0_4:
	shr.s32 	%r23, %r36, 31;
	shr.u32 	%r24, %r23, 27;
	add.s32 	%r25, %r36, %r24;
	shr.s32 	%r26, %r25, 5;
	add.s32 	%r27, %r26, %r6;
	mad.lo.s32 	%r28, %r27, %r13, %r3;
	mul.wide.u32 	%rd5, %r28, 4;
	add.s64 	%rd6, %rd1, %rd5;
	ld.global.u32 	%r29, [%rd6];
	and.b32  	%r30, %r36, 31;
	shr.u32 	%r31, %r29, %r30;
	and.b32  	%r32, %r31, 1;
	setp.eq.b32 	%p3, %r32, 1;
	not.pred 	%p4, %p3;
	@%p4 bra 	$L__BB0_6;
	add.s32 	%r33, %r36, %r7;
	mul.wide.u32 	%rd7, %r33, 4;
	add.s64 	%rd8, %rd2, %rd7;
	mov.b32 	%r34, 1;
	st.global.u32 	[%rd8], %r34;
$L__BB0_6:
	add.s32 	%r36, %r36, %r2;
	setp.lt.s32 	%p5, %r36, %r12;
	@%p5 bra 	$L__BB0_4;
$L__BB0_7:
	add.s32 	%r35, %r35, %r2;
	setp.lt.s32 	%p6, %r35, %r11;
	@%p6 bra 	$L__BB0_2;
$L__BB0_8:
	ret;

}


// ===== COMPILED SASS (sm_100) =====

	.target	sm_100

	.elftype	@"ET_EXEC"


//--------------------- .note.nv.tkinfo           --------------------------
	.section	.note.nv.tkinfo,"",@"SHT_NOTE"
	.sectionflags	@"SHF_NOTE_NV_TKINFO"
	.tkinfo
        /*0018*/ 	.word	0x00000002
        /*0030*/ 	.string	""
        /*0030*/ 	.string	"ptxas"
        /*0030*/ 	.string	"Cuda compilation tools, release 13.0, V13.0.88"
        /*0030*/ 	.string	"Build cuda_13.0.r13.0/compiler.36424714_0"
        /*0030*/ 	.string	"-arch sm_100 -m 64 "



//--------------------- .note.nv.cuinfo           --------------------------
	.section	.note.nv.cuinfo,"",@"SHT_NOTE"
	.sectionflags	@"SHF_NOTE_NV_CUINFO"
        /*0018*/ 	.short	0x0002
        /*001a*/ 	.short	0x0064
        /*001c*/ 	.short	0x0082
	.zero		2


//--------------------- .nv.info                  --------------------------
	.section	.nv.info,"",@"SHT_CUDA_INFO"
	.align	4


	//----- nvinfo : EIATTR_REGCOUNT
	.align		4
        /*0000*/ 	.byte	0x04, 0x2f
        /*0002*/ 	.short	(.L_10 - .L_9)
	.align		4
.L_9:
        /*0004*/ 	.word	index@(get_literals)
        /*0008*/ 	.word	0x00000011


	//----- nvinfo : EIATTR_FRAME_SIZE
	.align		4
.L_10:
        /*000c*/ 	.byte	0x04, 0x11
        /*000e*/ 	.short	(.L_12 - .L_11)
	.align		4
.L_11:
        /*0010*/ 	.word	index@(get_literals)
        /*0014*/ 	.word	0x00000000


	//----- nvinfo : EIATTR_MIN_STACK_SIZE
	.align		4
.L_12:
        /*0018*/ 	.byte	0x04, 0x12
        /*001a*/ 	.short	(.L_14 - .L_13)
	.align		4
.L_13:
        /*001c*/ 	.word	index@(get_literals)
        /*0020*/ 	.word	0x00000000
.L_14:


//--------------------- .nv.compat                --------------------------
	.section	.nv.compat,"",@"SHT_CUDA_COMPAT_INFO"
	.align	4
        /*0000*/ 	.byte	0x02, 0x09, 0x00, 0x00, 0x02, 0x02, 0x01, 0x00, 0x02, 0x05, 0x05, 0x00, 0x03, 0x07, 0x01, 0x01
        /*0010*/ 	.byte	0x02, 0x03, 0x00, 0x00, 0x02, 0x06, 0x01, 0x00, 0x04, 0x0b, 0x08, 0x00, 0x09, 0x00, 0x00, 0x00
        /*0020*/ 	.byte	0x00, 0x00, 0x00, 0x00


//--------------------- .nv.info.get_literals     --------------------------
	.section	.nv.info.get_literals,"",@"SHT_CUDA_INFO"
	.sectionflags	@""
	.align	4


	//----- nvinfo : EIATTR_CUDA_API_VERSION
	.align		4
        /*0000*/ 	.byte	0x04, 0x37
        /*0002*/ 	.short	(.L_16 - .L_15)
.L_15:
        /*0004*/ 	.word	0x00000082


	//----- nvinfo : EIATTR_KPARAM_INFO
	.align		4
.L_16:
        /*0008*/ 	.byte	0x04, 0x17
        /*000a*/ 	.short	(.L_18 - .L_17)
.L_17:
        /*000c*/ 	.word	0x00000000
        /*0010*/ 	.short	0x0004
        /*0012*/ 	.short	0x0018
        /*0014*/ 	.byte	0x00, 0xf5, 0x21, 0x00


	//----- nvinfo : EIATTR_KPARAM_INFO
	.align		4
.L_18:
        /*0018*/ 	.byte	0x04, 0x17
        /*001a*/ 	.short	(.L_20 - .L_19)
.L_19:
        /*001c*/ 	.word	0x00000000
        /*0020*/ 	.short	0x0003
        /*0022*/ 	.short	0x0010
        /*0024*/ 	.byte	0x00, 0xf0, 0x11, 0x00


	//----- nvinfo : EIATTR_KPARAM_INFO
	.align		4
.L_20:
        /*0028*/ 	.byte	0x04, 0x17
        /*002a*/ 	.short	(.L_22 - .L_21)
.L_21:
        /*002c*/ 	.word	0x00000000
        /*0030*/ 	.short	0x0002
        /*0032*/ 	.short	0x000c
        /*0034*/ 	.byte	0x00, 0xf0, 0x11, 0x00


	//----- nvinfo : EIATTR_KPARAM_INFO
	.align		4
.L_22:
        /*0038*/ 	.byte	0x04, 0x17
        /*003a*/ 	.short	(.L_24 - .L_23)
.L_23:
        /*003c*/ 	.word	0x00000000
        /*0040*/ 	.short	0x0001
        /*0042*/ 	.short	0x0008
        /*0044*/ 	.byte	0x00, 0xf0, 0x11, 0x00


	//----- nvinfo : EIATTR_KPARAM_INFO
	.align		4
.L_24:
        /*0048*/ 	.byte	0x04, 0x17
        /*004a*/ 	.short	(.L_26 - .L_25)
.L_25:
        /*004c*/ 	.word	0x00000000
        /*0050*/ 	.short	0x0000
        /*0052*/ 	.short	0x0000
        /*0054*/ 	.byte	0x00, 0xf5, 0x21, 0x00


	//----- nvinfo : EIATTR_SPARSE_MMA_MASK
	.align		4
.L_26:
        /*0058*/ 	.byte	0x03, 0x50
        /*005a*/ 	.short	0x0000


	//----- nvinfo : EIATTR_MAXREG_COUNT
	.align		4
        /*005c*/ 	.byte	0x03, 0x1b
        /*005e*/ 	.short	0x00ff


	//----- nvinfo : EIATTR_MERCURY_ISA_VERSION
	.align		4
        /*0060*/ 	.byte	0x03, 0x5f
        /*0062*/ 	.short	0x0101


	//----- nvinfo : EIATTR_VRC_CTA_INIT_COUNT
	.align		4
        /*0064*/ 	.byte	0x02, 0x4a
	.zero		1
	.zero		1


	//----- nvinfo : EIATTR_EXIT_INSTR_OFFSETS
	.align		4
        /*0068*/ 	.byte	0x04, 0x1c
        /*006a*/ 	.short	(.L_28 - .L_27)


	//   ....[0]....
.L_27:
        /*006c*/ 	.word	0x00000090


	//   ....[1]....
        /*0070*/ 	.word	0x00000320


	//----- nvinfo : EIATTR_CRS_STACK_SIZE
	.align		4
.L_28:
        /*0074*/ 	.byte	0x04, 0x1e
        /*0076*/ 	.short	(.L_30 - .L_29)
.L_29:
        /*0078*/ 	.word	0x00000000


	//----- nvinfo : EIATTR_CBANK_PARAM_SIZE
	.align		4
.L_30:
        /*007c*/ 	.byte	0x03, 0x19
        /*007e*/ 	.short	0x0020


	//----- nvinfo : EIATTR_PARAM_CBANK
	.align		4
        /*0080*/ 	.byte	0x04, 0x0a
        /*0082*/ 	.short	(.L_32 - .L_31)
	.align		4
.L_31:
        /*0084*/ 	.word	index@(.nv.constant0.get_literals)
        /*0088*/ 	.short	0x0380
        /*008a*/ 	.short	0x0020


	//----- nvinfo : EIATTR_SW_WAR
	.align		4
.L_32:
        /*008c*/ 	.byte	0x04, 0x36
        /*008e*/ 	.short	(.L_34 - .L_33)
.L_33:
        /*0090*/ 	.word	0x00000008
.L_34:


//--------------------- .nv.callgraph             --------------------------
	.section	.nv.callgraph,"",@"SHT_CUDA_CALLGRAPH"
	.align	4
	.sectionentsize	8
	.align		4
        /*0000*/ 	.word	0x00000000
	.align		4
        /*0004*/ 	.word	0xffffffff
	.align		4
        /*0008*/ 	.word	0x00000000
	.align		4
        /*000c*/ 	.word	0xfffffffe
	.align		4
        /*0010*/ 	.word	0x00000000
	.align		4
        /*0014*/ 	.word	0xfffffffd
	.align		4
        /*0018*/ 	.word	0x00000000
	.align		4
        /*001c*/ 	.word	0xfffffffc


//--------------------- .nv.constant4             --------------------------
	.section	.nv.constant4,"a",@progbits
	.align	8
	.align		8
.nv.constant4:
        /*0000*/ 	.dword	precalc_xorwow_matrix
	.align		8
        /*0008*/ 	.dword	precalc_xorwow_offset_matrix
	.align		8
        /*0010*/ 	.dword	mrg32k3aM1
	.align		8
        /*0018*/ 	.dword	mrg32k3aM2
	.align		8
        /*0020*/ 	.dword	mrg32k3aM1SubSeq
	.align		8
        /*0028*/ 	.dword	mrg32k3aM2SubSeq
	.align		8
        /*0030*/ 	.dword	mrg32k3aM1Seq
	.align		8
        /*0038*/ 	.dword	mrg32k3aM2Seq


//--------------------- .nv.constant3             --------------------------
	.section	.nv.constant3,"a",@progbits
	.align	8
.nv.constant3:
	.type		__cr_lgamma_table,@object
	.size		__cr_lgamma_table,(.L_8 - __cr_lgamma_table)
__cr_lgamma_table:
        /*0000*/ 	.byte	0x00, 0x00, 0x00, 0x00, 0x00, 0x00, 0x00, 0x00, 0x00, 0x00, 0x00, 0x00, 0x00, 0x00, 0x00, 0x00
        /*0010*/ 	.byte	0xef, 0x39, 0xfa, 0xfe, 0x42, 0x2e, 0xe6, 0x3f, 0x02, 0x20, 0x2a, 0xfa, 0x0b, 0xab, 0xfc, 0x3f
        /*0020*/ 	.byte	0xf9, 0x2c, 0x92, 0x7c, 0xa7, 0x6c, 0x09, 0x40, 0xc9, 0x79, 0x44, 0x3c, 0x64, 0x26, 0x13, 0x40
        /*0030*/ 	.byte	0xca, 0x01, 0xcf, 0x3a, 0x27, 0x51, 0x1a, 0x40, 0x30, 0xcc, 0x2d, 0xf3, 0xe1, 0x0c, 0x21, 0x40
        /*0040*/ 	.byte	0x0d, 0xb7, 0xfc, 0x82, 0x8e, 0x35, 0x25, 0x40
.L_8:


//--------------------- .text.get_literals        --------------------------
	.section	.text.get_literals,"ax",@progbits
	.align	128
        .global         get_literals
        .type           get_literals,@function
        .size           get_literals,(.L_x_5 - get_literals)
        .other          get_literals,@"STO_CUDA_ENTRY STV_DEFAULT"
get_literals:
.text.get_literals:
[----:B------:R-:W-:Y:S01]  /*0000*/  LDC R1, c[0x0][0x37c] ;  /* 0x0000df00ff017b82 */ /* 0x000fe20000000800 */
[----:B------:R-:W0:Y:S07]  /*0010*/  S2R R3, SR_TID.X ;  /* 0x0000000000037919 */ /* 0x000e2e0000002100 */
[----:B------:R-:W0:Y:S01]  /*0020*/  S2UR UR4, SR_CTAID.X ;  /* 0x00000000000479c3 */ /* 0x000e220000002500 */
[----:B------:R-:W1:Y:S07]  /*0030*/  LDCU UR6, c[0x0][0x388] ;  /* 0x00007100ff0677ac */ /* 0x000e6e0008000800 */
[----:B------:R-:W0:Y:S01]  /*0040*/  LDC R8, c[0x0][0x360] ;  /* 0x0000d800ff087b82 */ /* 0x000e220000000800 */
[----:B------:R-:W2:Y:S01]  /*0050*/  LDCU UR5, c[0x0][0x370] ;  /* 0x00006e00ff0577ac */ /* 0x000ea20008000800 */
[----:B0-----:R-:W-:-:S02]  /*0060*/  IMAD R0, R8, UR4, R3 ;  /* 0x0000000408007c24 */ /* 0x001fc4000f8e0203 */
[----:B--2---:R-:W-:-:S03]  /*0070*/  IMAD R8, R8, UR5, RZ ;  /* 0x0000000508087c24 */ /* 0x004fc6000f8e02ff */
[----:B-1----:R-:W-:-:S13]  /*0080*/  ISETP.GE.AND P0, PT, R0, UR6, PT ;  /* 0x0000000600007c0c */ /* 0x002fda000bf06270 */
[----:B------:R-:W-:Y:S05]  /*0090*/  @P0 EXIT ;  /* 0x000000000000094d */ /* 0x000fea0003800000 */
[----:B------:R-:W0:Y:S01]  /*00a0*/  LDCU UR4, c[0x0][0x38c] ;  /* 0x00007180ff0477ac */ /* 0x000e220008000800 */
[----:B------:R-:W-:Y:S01]  /*00b0*/  IMAD.MOV.U32 R9, RZ, RZ, R0 ;  /* 0x000000ffff097224 */ /* 0x000fe200078e0000 */
[----:B------:R-:W1:Y:S01]  /*00c0*/  LDCU UR6, c[0x0][0x390] ;  /* 0x00007200ff0677ac */ /* 0x000e620008000800 */
[----:B------:R-:W2:Y:S01]  /*00d0*/  LDCU.64 UR8, c[0x0][0x358] ;  /* 0x00006b00ff0877ac */ /* 0x000ea20008000a00 */
[----:B------:R-:W3:Y:S01]  /*00e0*/  LDCU UR7, c[0x0][0x38c] ;  /* 0x00007180ff0777ac */ /* 0x000ee20008000800 */
[----:B0-----:R-:W-:-:S04]  /*00f0*/  UIADD3 UR4, UPT, UPT, UR4, -0x1, URZ ;  /* 0xffffffff04047890 */ /* 0x001fc8000fffe0ff */
[----:B------:R-:W-:-:S04]  /*0100*/  USHF.R.S32.HI UR5, URZ, 0x1f, UR4 ;  /* 0x0000001fff057899 */ /* 0x000fc80008011404 */
[----:B------:R-:W-:Y:S02]  /*0110*/  ULEA.HI UR5, UR5, UR4, URZ, 0x5 ;  /* 0x0000000405057291 */ /* 0x000fe4000f8f28ff */
[----:B-1----:R-:W-:Y:S02]  /*0120*/  UIADD3 UR4, UPT, UPT, UR6, -0x1, URZ ;  /* 0xffffffff06047890 */ /* 0x002fe4000fffe0ff */
[----:B--23--:R-:W-:-:S12]  /*0130*/  ULEA.HI.SX32 UR5, UR5, 0x1, 0x1b ;  /* 0x0000000105057891 */ /* 0x00cfd8000f8fdaff */
.L_x_3:
[----:B------:R-:W0:Y:S01]  /*0140*/  LDCU UR6, c[0x0][0x38c] ;  /* 0x00007180ff0677ac */ /* 0x000e220008000800 */
[----:B------:R-:W-:Y:S01]  /*0150*/  BSSY.RECONVERGENT B0, `(.L_x_0) ;  /* 0x0000018000007945 */ /* 0x000fe20003800200 */
[----:B0-----:R-:W-:-:S13]  /*0160*/  ISETP.GE.AND P0, PT, R0, UR6, PT ;  /* 0x0000000600007c0c */ /* 0x001fda000bf06270 */
[----:B------:R-:W-:Y:S05]  /*0170*/  @P0 BRA `(.L_x_1) ;  /* 0x0000000000540947 */ /* 0x000fea0003800000 */
[----:B------:R-:W0:Y:S01]  /*0180*/  LDC R14, c[0x0][0x390] ;  /* 0x0000e400ff0e7b82 */ /* 0x000e220000000800 */
[----:B------:R-:W-:Y:S02]  /*0190*/  IMAD R12, R9, UR5, RZ ;  /* 0x00000005090c7c24 */ /* 0x000fe4000f8e02ff */
[----:B------:R-:W-:-:S05]  /*01a0*/  IMAD.MOV.U32 R10, RZ, RZ, R0 ;  /* 0x000000ffff0a7224 */ /* 0x000fca00078e0000 */
[----:B------:R-:W1:Y:S02]  /*01b0*/  LDC.64 R2, c[0x0][0x380] ;  /* 0x0000e000ff027b82 */ /* 0x000e640000000a00 */
.L_x_2:
[----:B------:R-:W-:-:S04]  /*01c0*/  SHF.R.S32.HI R5, RZ, 0x1f, R10 ;  /* 0x0000001fff057819 */ /* 0x000fc8000001140a */
[----:B------:R-:W-:-:S04]  /*01d0*/  LEA.HI R5, R5, R10, RZ, 0x5 ;  /* 0x0000000a05057211 */ /* 0x000fc800078f28ff */
[----:B------:R-:W-:-:S05]  /*01e0*/  LEA.HI.SX32 R5, R5, R12, 0x1b ;  /* 0x0000000c05057211 */ /* 0x000fca00078fdaff */
[----:B0-----:R-:W-:-:S04]  /*01f0*/  IMAD R5, R5, R14, UR4 ;  /* 0x0000000405057e24 */ /* 0x001fc8000f8e020e */
[----:B-1----:R-:W-:-:S06]  /*0200*/  IMAD.WIDE.U32 R4, R5, 0x4, R2 ;  /* 0x0000000405047825 */ /* 0x002fcc00078e0002 */
[----:B------:R-:W2:Y:S02]  /*0210*/  LDG.E R5, desc[UR8][R4.64] ;  /* 0x0000000804057981 */ /* 0x000ea4000c1e1900 */
[----:B--2---:R-:W-:-:S04]  /*0220*/  SHF.R.W.U32.HI R6, RZ, R10, R5 ;  /* 0x0000000aff067219 */ /* 0x004fc80000011e05 */
[----:B------:R-:W-:-:S04]  /*0230*/  LOP3.LUT R6, R6, 0x1, RZ, 0xc0, !PT ;  /* 0x0000000106067812 */ /* 0x000fc800078ec0ff */
[----:B------:R-:W-:-:S13]  /*0240*/  ISETP.NE.U32.AND P0, PT, R6, 0x1, PT ;  /* 0x000000010600780c */ /* 0x000fda0003f05070 */
[----:B------:R-:W0:Y:S01]  /*0250*/  @!P0 LDC.64 R6, c[0x0][0x398] ;  /* 0x0000e600ff068b82 */ /* 0x000e220000000a00 */
[--C-:B------:R-:W-:Y:S01]  /*0260*/  @!P0 IMAD R11, R9, UR7, R10.reuse ;  /* 0x00000007090b8c24 */ /* 0x100fe2000f8e020a */
[----:B------:R-:W-:Y:S01]  /*0270*/  @!P0 MOV R13, 0x1 ;  /* 0x00000001000d8802 */ /* 0x000fe20000000f00 */
[----:B------:R-:W-:Y:S02]  /*0280*/  IMAD.IADD R10, R8, 0x1, R10 ;  /* 0x00000001080a7824 */ /* 0x000fe400078e020a */
[----:B0-----:R-:W-:-:S05]  /*0290*/  @!P0 IMAD.WIDE.U32 R6, R11, 0x4, R6 ;  /* 0x000000040b068825 */ /* 0x001fca00078e0006 */
[----:B------:R2:W-:Y:S01]  /*02a0*/  @!P0 STG.E desc[UR8][R6.64], R13 ;  /* 0x0000000d06008986 */ /* 0x0005e2000c101908 */
[----:B------:R-:W-:-:S13]  /*02b0*/  ISETP.GE.AND P0, PT, R10, UR7, PT ;  /* 0x000000070a007c0c */ /* 0x000fda000bf06270 */
[----:B--2---:R-:W-:Y:S05]  /*02c0*/  @!P0 BRA `(.L_x_2) ;  /* 0xfffffffc00bc8947 */ /* 0x004fea000383ffff */
.L_x_1:
[----:B------:R-:W-:Y:S05]  /*02d0*/  BSYNC.RECONVERGENT B0 ;  /* 0x0000000000007941 */ /* 0x000fea0003800200 */
.L_x_0:
[----:B------:R-:W0:Y:S01]  /*02e0*/  LDCU UR6, c[0x0][0x388] ;  /* 0x00007100ff0677ac */ /* 0x000e220008000800 */
[----:B------:R-:W-:-:S04]  /*02f0*/  IADD3 R9, PT, PT, R8, R9, RZ ;  /* 0x0000000908097210 */ /* 0x000fc80007ffe0ff */
[----:B0-----:R-:W-:-:S13]  /*0300*/  ISETP.GE.AND P0, PT, R9, UR6, PT ;  /* 0x0000000609007c0c */ /* 0x001fda000bf06270 */
[----:B------:R-:W-:Y:S05]  /*0310*/  @!P0 BRA `(.L_x_3) ;  /* 0xfffffffc00888947 */ /* 0x000fea000383ffff */
[----:B------:R-:W-:Y:S05]  /*0320*/  EXIT ;  /* 0x000000000000794d */ /* 0x000fea0003800000 */
.L_x_4:
[----:B------:R-:W-:-:S00]  /*0330*/  BRA `(.L_x_4) ;  /* 0xfffffffc00fc7947 */ /* 0x000fc0000383ffff */
[----:B------:R-:W-:-:S00]  /*0340*/  NOP ;  /* 0x0000000000007918 */ /* 0x000fc00000000000 */
        /* <DEDUP_REMOVED lines=11> */
.L_x_5:


//--------------------- .nv.global.init           --------------------------
	.section	.nv.global.init,"aw",@progbits
	.align	4
.nv.global.init:
	.type		mrg32k3aM1SubSeq,@object
	.size		mrg32k3aM1SubSeq,(mrg32k3aM2SubSeq - mrg32k3aM1SubSeq)
mrg32k3aM1SubSeq:
        /*0000*/ 	.byte	0x0b, 0xcc, 0xee, 0x04, 0x73, 0x29, 0x8b, 0x6f, 0xf6, 0x53, 0x03, 0xf6, 0x23, 0xf6, 0xea, 0xda
        /* <DEDUP_REMOVED lines=125> */
	.type		mrg32k3aM2SubSeq,@object
	.size		mrg32k3aM2SubSeq,(mrg32k3aM1 - mrg32k3aM2SubSeq)
mrg32k3aM2SubSeq:
        /* <DEDUP_REMOVED lines=126> */
	.type		mrg32k3aM1,@object
	.size		mrg32k3aM1,(mrg32k3aM1Seq - mrg32k3aM1)
mrg32k3aM1:
        /* <DEDUP_REMOVED lines=144> */
	.type		mrg32k3aM1Seq,@object
	.size		mrg32k3aM1Seq,(mrg32k3aM2 - mrg32k3aM1Seq)
mrg32k3aM1Seq:
        /* <DEDUP_REMOVED lines=144> */
	.type		mrg32k3aM2,@object
	.size		mrg32k3aM2,(mrg32k3aM2Seq - mrg32k3aM2)
mrg32k3aM2:
        /* <DEDUP_REMOVED lines=144> */
	.type		mrg32k3aM2Seq,@object
	.size		mrg32k3aM2Seq,(precalc_xorwow_matrix - mrg32k3aM2Seq)
mrg32k3aM2Seq:
        /* <DEDUP_REMOVED lines=144> */
	.type		precalc_xorwow_matrix,@object
	.size		precalc_xorwow_matrix,(precalc_xorwow_offset_matrix - precalc_xorwow_matrix)
precalc_xorwow_matrix:
        /* <DEDUP_REMOVED lines=6400> */
	.type		precalc_xorwow_offset_matrix,@object
	.size		precalc_xorwow_offset_matrix,(.L_1 - precalc_xorwow_offset_matrix)
precalc_xorwow_offset_matrix:
        /* <DEDUP_REMOVED lines=6400> */
.L_1:


//--------------------- .nv.shared.reserved.0     --------------------------
	.section	.nv.shared.reserved.0,"aw",@nobits
	.weak		__nv_reservedSMEM_offset_0_alias
	.size		__nv_reservedSMEM_offset_0_alias, 0, 64
	.other		__nv_reservedSMEM_offset_0_alias,@"STO_CUDA_RESERVED_SHARED STV_DEFAULT"
__nv_reservedSMEM_offset_0_alias:
	.zero		0
	.zero		64


//--------------------- .nv.constant0.get_literals --------------------------
	.section	.nv.constant0.get_literals,"a",@progbits
	.sectionflags	@""
	.align	4
.nv.constant0.get_literals:
	.zero		928


//--------------------- SYMBOLS --------------------------

	.type		.nv.reservedSmem.offset0,@object
	.size		.nv.reservedSmem.offset0,0x4
